	.headerflags	@"EF_CUDA_TEXMODE_UNIFIED EF_CUDA_64BIT_ADDRESS EF_CUDA_ACCELERATORS EF_CUDA_SM90 EF_CUDA_VIRTUAL_SM(EF_CUDA_SM90)"
	.elftype	@"ET_EXEC"


//--------------------- .nv.info                  --------------------------
	.section	.nv.info,"",@"SHT_CUDA_INFO"
	.align	4


	//----- nvinfo : EIATTR_REGCOUNT
	.align		4
        /*0000*/ 	.byte	0x04, 0x2f
        /*0002*/ 	.short	(.L_3 - .L_2)
	.align		4
.L_2:
        /*0004*/ 	.word	index@(triton_poi_fused__native_batch_norm_legit_no_training_relu_22)
        /*0008*/ 	.word	0x00000010


	//----- nvinfo : EIATTR_MIN_STACK_SIZE
	.align		4
.L_3:
        /*000c*/ 	.byte	0x04, 0x12
        /*000e*/ 	.short	(.L_5 - .L_4)
	.align		4
.L_4:
        /*0010*/ 	.word	index@(triton_poi_fused__native_batch_norm_legit_no_training_relu_22)
        /*0014*/ 	.word	0x00000000


	//----- nvinfo : EIATTR_FRAME_SIZE
	.align		4
.L_5:
        /*0018*/ 	.byte	0x04, 0x11
        /*001a*/ 	.short	(.L_7 - .L_6)
	.align		4
.L_6:
        /*001c*/ 	.word	index@(triton_poi_fused__native_batch_norm_legit_no_training_relu_22)
        /*0020*/ 	.word	0x00000000


	//----- nvinfo : EIATTR_MIN_STACK_SIZE
	.align		4
.L_7:
        /*0024*/ 	.byte	0x04, 0x12
        /*0026*/ 	.short	(.L_9 - .L_8)
	.align		4
.L_8:
        /*0028*/ 	.word	index@(triton_poi_fused__native_batch_norm_legit_no_training_relu_22)
        /*002c*/ 	.word	0x00000000
.L_9:


//--------------------- .nv.info.triton_poi_fused__native_batch_norm_legit_no_training_relu_22 --------------------------
	.section	.nv.info.triton_poi_fused__native_batch_norm_legit_no_training_relu_22,"",@"SHT_CUDA_INFO"
	.sectionflags	@""
	.align	4


	//----- nvinfo : EIATTR_CUDA_API_VERSION
	.align		4
        /*0000*/ 	.byte	0x04, 0x37
        /*0002*/ 	.short	(.L_11 - .L_10)
.L_10:
        /*0004*/ 	.word	0x0000007c


	//----- nvinfo : EIATTR_KPARAM_INFO
	.align		4
.L_11:
        /*0008*/ 	.byte	0x04, 0x17
        /*000a*/ 	.short	(.L_13 - .L_12)
.L_12:
        /*000c*/ 	.word	0x00000000
        /*0010*/ 	.short	0x0006
        /*0012*/ 	.short	0x0030
        /*0014*/ 	.byte	0x00, 0xf0, 0x11, 0x00


	//----- nvinfo : EIATTR_KPARAM_INFO
	.align		4
.L_13:
        /*0018*/ 	.byte	0x04, 0x17
        /*001a*/ 	.short	(.L_15 - .L_14)
.L_14:
        /*001c*/ 	.word	0x00000000
        /*0020*/ 	.short	0x0005
        /*0022*/ 	.short	0x0028
        /*0024*/ 	.byte	0x00, 0xf4, 0x21, 0x00


	//----- nvinfo : EIATTR_KPARAM_INFO
	.align		4
.L_15:
        /*0028*/ 	.byte	0x04, 0x17
        /*002a*/ 	.short	(.L_17 - .L_16)
.L_16:
        /*002c*/ 	.word	0x00000000
        /*0030*/ 	.short	0x0004
        /*0032*/ 	.short	0x0020
        /*0034*/ 	.byte	0x00, 0xf4, 0x21, 0x00


	//----- nvinfo : EIATTR_KPARAM_INFO
	.align		4
.L_17:
        /*0038*/ 	.byte	0x04, 0x17
        /*003a*/ 	.short	(.L_19 - .L_18)
.L_18:
        /*003c*/ 	.word	0x00000000
        /*0040*/ 	.short	0x0003
        /*0042*/ 	.short	0x0018
        /*0044*/ 	.byte	0x00, 0xf4, 0x21, 0x00


	//----- nvinfo : EIATTR_KPARAM_INFO
	.align		4
.L_19:
        /*0048*/ 	.byte	0x04, 0x17
        /*004a*/ 	.short	(.L_21 - .L_20)
.L_20:
        /*004c*/ 	.word	0x00000000
        /*0050*/ 	.short	0x0002
        /*0052*/ 	.short	0x0010
        /*0054*/ 	.byte	0x00, 0xf4, 0x21, 0x00


	//----- nvinfo : EIATTR_KPARAM_INFO
	.align		4
.L_21:
        /*0058*/ 	.byte	0x04, 0x17
        /*005a*/ 	.short	(.L_23 - .L_22)
.L_22:
        /*005c*/ 	.word	0x00000000
        /*0060*/ 	.short	0x0001
        /*0062*/ 	.short	0x0008
        /*0064*/ 	.byte	0x00, 0xf4, 0x21, 0x00


	//----- nvinfo : EIATTR_KPARAM_INFO
	.align		4
.L_23:
        /*0068*/ 	.byte	0x04, 0x17
        /*006a*/ 	.short	(.L_25 - .L_24)
.L_24:
        /*006c*/ 	.word	0x00000000
        /*0070*/ 	.short	0x0000
        /*0072*/ 	.short	0x0000
        /*0074*/ 	.byte	0x00, 0xf4, 0x21, 0x00


	//----- nvinfo : EIATTR_SPARSE_MMA_MASK
	.align		4
.L_25:
        /*0078*/ 	.byte	0x03, 0x50
        /*007a*/ 	.short	0x0000


	//----- nvinfo : EIATTR_MAXREG_COUNT
	.align		4
        /*007c*/ 	.byte	0x03, 0x1b
        /*007e*/ 	.short	0x00ff


	//----- nvinfo : EIATTR_EXIT_INSTR_OFFSETS
	.align		4
        /*0080*/ 	.byte	0x04, 0x1c
        /*0082*/ 	.short	(.L_27 - .L_26)


	//   ....[0]....
.L_26:
        /*0084*/ 	.word	0x00000300


	//----- nvinfo : EIATTR_REQNTID
	.align		4
.L_27:
        /*0088*/ 	.byte	0x04, 0x10
        /*008a*/ 	.short	(.L_29 - .L_28)
.L_28:
        /*008c*/ 	.word	0x00000080
        /*0090*/ 	.word	0x00000001
        /*0094*/ 	.word	0x00000001


	//----- nvinfo : EIATTR_CBANK_PARAM_SIZE
	.align		4
.L_29:
        /*0098*/ 	.byte	0x03, 0x19
        /*009a*/ 	.short	0x0034


	//----- nvinfo : EIATTR_PARAM_CBANK
	.align		4
        /*009c*/ 	.byte	0x04, 0x0a
        /*009e*/ 	.short	(.L_31 - .L_30)
	.align		4
.L_30:
        /*00a0*/ 	.word	index@(.nv.constant0.triton_poi_fused__native_batch_norm_legit_no_training_relu_22)
        /*00a4*/ 	.short	0x0210
        /*00a6*/ 	.short	0x0034


	//----- nvinfo : EIATTR_SW_WAR
	.align		4
.L_31:
        /*00a8*/ 	.byte	0x04, 0x36
        /*00aa*/ 	.short	(.L_33 - .L_32)
.L_32:
        /*00ac*/ 	.word	0x00000008
.L_33:


//--------------------- .nv.callgraph             --------------------------
	.section	.nv.callgraph,"",@"SHT_CUDA_CALLGRAPH"
	.align	4
	.sectionentsize	8
	.align		4
        /*0000*/ 	.word	0x00000000
	.align		4
        /*0004*/ 	.word	0xffffffff
	.align		4
        /*0008*/ 	.word	0x00000000
	.align		4
        /*000c*/ 	.word	0xfffffffe
	.align		4
        /*0010*/ 	.word	0x00000000
	.align		4
        /*0014*/ 	.word	0xfffffffd
	.align		4
        /*0018*/ 	.word	0x00000000
	.align		4
        /*001c*/ 	.word	0xfffffffc


//--------------------- .nv.constant4             --------------------------
	.section	.nv.constant4,"a",@progbits
	.align	8
	.align		8
.nv.constant4:
        /*0000*/ 	.dword	_$_str
	.align		8
        /*0008*/ 	.dword	_$_str_$_2


//--------------------- .text.triton_poi_fused__native_batch_norm_legit_no_training_relu_22 --------------------------
	.section	.text.triton_poi_fused__native_batch_norm_legit_no_training_relu_22,"ax",@progbits
	.align	128
        .global         triton_poi_fused__native_batch_norm_legit_no_training_relu_22
        .type           triton_poi_fused__native_batch_norm_legit_no_training_relu_22,@function
        .size           triton_poi_fused__native_batch_norm_legit_no_training_relu_22,(.L_x_1 - triton_poi_fused__native_batch_norm_legit_no_training_relu_22)
        .other          triton_poi_fused__native_batch_norm_legit_no_training_relu_22,@"STO_CUDA_ENTRY STV_DEFAULT"
triton_poi_fused__native_batch_norm_legit_no_training_relu_22:
.text.triton_poi_fused__native_batch_norm_legit_no_training_relu_22:
[----:B------:R-:W-:Y:S01]  /*0000*/  LDC R1, c[0x0][0x28] ;  /* 0x00000a00ff017b82 */ /* 0x000fe20000000800 */
[----:B------:R-:W1:Y:S07]  /*0010*/  S2R R0, SR_TID.X ;  /* 0x0000000000007919 */ /* 0x000e6e0000002100 */
[----:B------:R-:W2:Y:S01]  /*0020*/  LDC.64 R6, c[0x0][0x220] ;  /* 0x00008800ff067b82 */ /* 0x000ea20000000a00 */
[----:B------:R-:W-:Y:S01]  /*0030*/  ULDC.64 UR4, c[0x0][0x208] ;  /* 0x0000820000047ab9 */ /* 0x000fe20000000a00 */
[----:B------:R-:W3:Y:S06]  /*0040*/  S2R R3, SR_CTAID.X ;  /* 0x0000000000037919 */ /* 0x000eec0000002500 */
[----:B------:R-:W4:Y:S08]  /*0050*/  LDC.64 R4, c[0x0][0x218] ;  /* 0x00008600ff047b82 */ /* 0x000f300000000a00 */
[----:B------:R-:W5:Y:S08]  /*0060*/  LDC.64 R8, c[0x0][0x228] ;  /* 0x00008a00ff087b82 */ /* 0x000f700000000a00 */
[----:B------:R-:W4:Y:S01]  /*0070*/  LDC.64 R10, c[0x0][0x230] ;  /* 0x00008c00ff0a7b82 */ /* 0x000f220000000a00 */
[----:B-1----:R-:W-:-:S02]  /*0080*/  LOP3.LUT R0, R0, 0x7f, RZ, 0xc0, !PT ;  /* 0x0000007f00007812 */ /* 0x002fc400078ec0ff */
[----:B---3--:R-:W-:Y:S02]  /*0090*/  SHF.R.S32.HI R2, RZ, 0x18, R3 ;  /* 0x00000018ff027819 */ /* 0x008fe40000011403 */
[----:B------:R-:W-:Y:S02]  /*00a0*/  LEA R0, R3, R0, 0x7 ;  /* 0x0000000003007211 */ /* 0x000fe400078e38ff */
[----:B------:R-:W-:-:S04]  /*00b0*/  SGXT R3, R2, 0x1 ;  /* 0x000000010203781a */ /* 0x000fc80000000200 */
[----:B------:R-:W-:-:S04]  /*00c0*/  LEA.HI R3, R3, R0, RZ, 0x4 ;  /* 0x0000000003037211 */ /* 0x000fc800078f20ff */
[--C-:B------:R-:W-:Y:S02]  /*00d0*/  SHF.R.S32.HI R2, RZ, 0x4, R3.reuse ;  /* 0x00000004ff027819 */ /* 0x100fe40000011403 */
[----:B------:R-:W-:-:S04]  /*00e0*/  SHF.R.S32.HI R3, RZ, 0x1f, R3 ;  /* 0x0000001fff037819 */ /* 0x000fc80000011403 */
[----:B------:R-:W-:-:S04]  /*00f0*/  LEA.HI R3, R3, R2, RZ, 0x9 ;  /* 0x0000000203037211 */ /* 0x000fc800078f48ff */
[----:B------:R-:W-:-:S04]  /*0100*/  LOP3.LUT R3, R3, 0xfffffe00, RZ, 0xc0, !PT ;  /* 0xfffffe0003037812 */ /* 0x000fc800078ec0ff */
[----:B------:R-:W-:Y:S02]  /*0110*/  IADD3 R13, R2, -R3, RZ ;  /* 0x80000003020d7210 */ /* 0x000fe40007ffe0ff */
[----:B------:R-:W1:Y:S03]  /*0120*/  LDC.64 R2, c[0x0][0x210] ;  /* 0x00008400ff027b82 */ /* 0x000e660000000a00 */
[----:B--2---:R-:W-:-:S06]  /*0130*/  IMAD.WIDE R6, R13, 0x4, R6 ;  /* 0x000000040d067825 */ /* 0x004fcc00078e0206 */
[----:B------:R-:W2:Y:S01]  /*0140*/  LDG.E.EL R6, desc[UR4][R6.64] ;  /* 0x0000000406067981 */ /* 0x000ea2000c2e1900 */
[----:B----4-:R-:W-:-:S04]  /*0150*/  IMAD.WIDE R4, R13, 0x4, R4 ;  /* 0x000000040d047825 */ /* 0x010fc800078e0204 */
[C---:B-----5:R-:W-:Y:S02]  /*0160*/  IMAD.WIDE R8, R13.reuse, 0x4, R8 ;  /* 0x000000040d087825 */ /* 0x060fe400078e0208 */
[----:B------:R3:W4:Y:S02]  /*0170*/  LDG.E.EL R5, desc[UR4][R4.64] ;  /* 0x0000000404057981 */ /* 0x000724000c2e1900 */
[----:B0-----:R-:W-:Y:S02]  /*0180*/  IMAD.WIDE R10, R13, 0x4, R10 ;  /* 0x000000040d0a7825 */ /* 0x001fe400078e020a */
[----:B------:R-:W5:Y:S02]  /*0190*/  LDG.E.EL R8, desc[UR4][R8.64] ;  /* 0x0000000408087981 */ /* 0x000f64000c2e1900 */
[C---:B-1----:R-:W-:Y:S02]  /*01a0*/  IMAD.WIDE R2, R0.reuse, 0x4, R2 ;  /* 0x0000000400027825 */ /* 0x042fe400078e0202 */
[----:B------:R-:W5:Y:S04]  /*01b0*/  LDG.E.EL R11, desc[UR4][R10.64] ;  /* 0x000000040a0b7981 */ /* 0x000f68000c2e1900 */
[----:B------:R0:W4:Y:S01]  /*01c0*/  LDG.E R12, desc[UR4][R2.64] ;  /* 0x00000004020c7981 */ /* 0x000122000c1e1900 */
[----:B---3--:R-:W-:Y:S01]  /*01d0*/  HFMA2.MMA R4, -RZ, RZ, 1.625, 0 ;  /* 0x3e800000ff047435 */ /* 0x008fe200000001ff */
[----:B0-----:R-:W0:Y:S02]  /*01e0*/  LDC.64 R2, c[0x0][0x238] ;  /* 0x00008e00ff027b82 */ /* 0x001e240000000a00 */
[----:B0-----:R-:W-:-:S04]  /*01f0*/  IMAD.WIDE R2, R0, 0x4, R2 ;  /* 0x0000000400027825 */ /* 0x001fc800078e0202 */
[----:B--2---:R-:W-:-:S04]  /*0200*/  FADD R6, R6, 9.9999997473787516356e-06 ;  /* 0x3727c5ac06067421 */ /* 0x004fc80000000000 */
[----:B------:R-:W0:Y:S02]  /*0210*/  MUFU.SQRT R7, R6 ;  /* 0x0000000600077308 */ /* 0x000e240000002000 */
[C---:B0-----:R-:W-:Y:S02]  /*0220*/  FSETP.GT.AND P0, PT, R7.reuse, 8.50705917302346158658e+37, PT ;  /* 0x7e8000000700780b */ /* 0x041fe40003f04000 */
[----:B------:R-:W-:-:S11]  /*0230*/  FSETP.GEU.AND P1, PT, R7, 1.175494350822287508e-38, PT ;  /* 0x008000000700780b */ /* 0x000fd60003f2e000 */
[----:B------:R-:W-:-:S04]  /*0240*/  @P0 FMUL R7, R7, 0.25 ;  /* 0x3e80000007070820 */ /* 0x000fc80000400000 */
[----:B------:R-:W-:-:S06]  /*0250*/  @!P1 FMUL R7, R7, 16777216 ;  /* 0x4b80000007079820 */ /* 0x000fcc0000400000 */
[----:B------:R-:W0:Y:S01]  /*0260*/  MUFU.RCP R7, R7 ;  /* 0x0000000700077308 */ /* 0x000e220000001000 */
[----:B------:R-:W-:Y:S01]  /*0270*/  FSEL R4, R4, 1, P0 ;  /* 0x3f80000004047808 */ /* 0x000fe20000000000 */
[----:B----4-:R-:W-:-:S04]  /*0280*/  FADD R5, R12, -R5 ;  /* 0x800000050c057221 */ /* 0x010fc80000000000 */
[----:B------:R-:W-:-:S04]  /*0290*/  @!P1 FMUL R4, R4, 16777216 ;  /* 0x4b80000004049820 */ /* 0x000fc80000400000 */
[----:B0-----:R-:W-:-:S04]  /*02a0*/  FMUL R4, R7, R4 ;  /* 0x0000000407047220 */ /* 0x001fc80000400000 */
[----:B------:R-:W-:-:S04]  /*02b0*/  FMUL R4, R5, R4 ;  /* 0x0000000405047220 */ /* 0x000fc80000400000 */
[----:B-----5:R-:W-:-:S05]  /*02c0*/  FFMA R4, R8, R4, R11 ;  /* 0x0000000408047223 */ /* 0x020fca000000000b */
[----:B------:R-:W-:-:S04]  /*02d0*/  FSETP.GEU.AND P0, PT, R4, RZ, PT ;  /* 0x000000ff0400720b */ /* 0x000fc80003f0e000 */
[----:B------:R-:W-:-:S05]  /*02e0*/  FSEL R5, R4, RZ, P0 ;  /* 0x000000ff04057208 */ /* 0x000fca0000000000 */
[----:B------:R-:W-:Y:S01]  /*02f0*/  STG.E desc[UR4][R2.64], R5 ;  /* 0x0000000502007986 */ /* 0x000fe2000c101904 */
[----:B------:R-:W-:Y:S05]  /*0300*/  EXIT ;  /* 0x000000000000794d */ /* 0x000fea0003800000 */
.L_x_0:
[----:B------:R-:W-:-:S00]  /*0310*/  BRA `(.L_x_0) ;  /* 0xfffffffc00fc7947 */ /* 0x000fc0000383ffff */
[----:B------:R-:W-:-:S00]  /*0320*/  NOP ;  /* 0x0000000000007918 */ /* 0x000fc00000000000 */
        /* <DEDUP_REMOVED lines=13> */
.L_x_1:


//--------------------- .nv.global.init           --------------------------
	.section	.nv.global.init,"aw",@progbits
.nv.global.init:
	.type		_$_str,@object
	.size		_$_str,(_$_str_$_2 - _$_str)
_$_str:
        /*0000*/ 	.byte	0x5f, 0x5f, 0x43, 0x55, 0x44, 0x41, 0x5f, 0x46, 0x54, 0x5a, 0x00
	.type		_$_str_$_2,@object
	.size		_$_str_$_2,(.L_1 - _$_str_$_2)
_$_str_$_2:
        /*000b*/ 	.byte	0x5f, 0x5f, 0x43, 0x55, 0x44, 0x41, 0x5f, 0x50, 0x52, 0x45, 0x43, 0x5f, 0x53, 0x51, 0x52, 0x54
        /*001b*/ 	.byte	0x00
.L_1:


//--------------------- .nv.constant0.triton_poi_fused__native_batch_norm_legit_no_training_relu_22 --------------------------
	.section	.nv.constant0.triton_poi_fused__native_batch_norm_legit_no_training_relu_22,"a",@progbits
	.sectionflags	@""
	.align	4
.nv.constant0.triton_poi_fused__native_batch_norm_legit_no_training_relu_22:
	.zero		580
